//
// Generated by NVIDIA NVVM Compiler
//
// Compiler Build ID: CL-36424714
// Cuda compilation tools, release 13.0, V13.0.88
// Based on NVVM 20.0.0
//

.version 9.0
.target sm_100
.address_size 64

	// .globl	_Z10Hinge_LossPKfS0_Pfm

.visible .entry _Z10Hinge_LossPKfS0_Pfm(
	.param .u64 .ptr .align 1 _Z10Hinge_LossPKfS0_Pfm_param_0,
	.param .u64 .ptr .align 1 _Z10Hinge_LossPKfS0_Pfm_param_1,
	.param .u64 .ptr .align 1 _Z10Hinge_LossPKfS0_Pfm_param_2,
	.param .u64 _Z10Hinge_LossPKfS0_Pfm_param_3
)
{
	.reg .pred 	%p<8>;
	.reg .b32 	%r<10>;
	.reg .b32 	%f<103>;
	.reg .b64 	%rd<59>;

	ld.param.u64 	%rd25, [_Z10Hinge_LossPKfS0_Pfm_param_0];
	ld.param.u64 	%rd26, [_Z10Hinge_LossPKfS0_Pfm_param_1];
	ld.param.u64 	%rd27, [_Z10Hinge_LossPKfS0_Pfm_param_2];
	ld.param.u64 	%rd28, [_Z10Hinge_LossPKfS0_Pfm_param_3];
	cvta.to.global.u64 	%rd1, %rd27;
	cvta.to.global.u64 	%rd2, %rd26;
	cvta.to.global.u64 	%rd3, %rd25;
	mov.u32 	%r1, %ctaid.x;
	mov.u32 	%r2, %ntid.x;
	mov.u32 	%r3, %tid.x;
	mad.lo.s32 	%r4, %r1, %r2, %r3;
	cvt.u64.u32 	%rd57, %r4;
	mov.u32 	%r5, %nctaid.x;
	mul.lo.s32 	%r6, %r2, %r5;
	cvt.u64.u32 	%rd5, %r6;
	shr.u64 	%rd6, %rd28, 2;
	setp.le.u64 	%p1, %rd6, %rd57;
	@%p1 bra 	$L__BB0_10;
	add.s64 	%rd29, %rd5, %rd57;
	max.u64 	%rd30, %rd6, %rd29;
	setp.lt.u64 	%p2, %rd29, %rd6;
	selp.u64 	%rd7, 1, 0, %p2;
	add.s64 	%rd31, %rd29, %rd7;
	sub.s64 	%rd8, %rd30, %rd31;
	and.b64  	%rd32, %rd8, -4294967296;
	setp.ne.s64 	%p3, %rd32, 0;
	@%p3 bra 	$L__BB0_3;
	cvt.u32.u64 	%r7, %rd5;
	cvt.u32.u64 	%r8, %rd8;
	div.u32 	%r9, %r8, %r7;
	cvt.u64.u32 	%rd53, %r9;
	bra.uni 	$L__BB0_4;
$L__BB0_3:
	div.u64 	%rd53, %rd8, %rd5;
$L__BB0_4:
	add.s64 	%rd12, %rd53, %rd7;
	and.b64  	%rd33, %rd12, 3;
	setp.eq.s64 	%p4, %rd33, 3;
	@%p4 bra 	$L__BB0_7;
	shl.b64 	%rd55, %rd57, 4;
	shl.b64 	%rd14, %rd5, 4;
	add.s64 	%rd34, %rd12, 1;
	and.b64  	%rd54, %rd34, 3;
$L__BB0_6:
	.pragma "nounroll";
	add.s64 	%rd35, %rd3, %rd55;
	ld.global.nc.v4.f32 	{%f1, %f2, %f3, %f4}, [%rd35];
	add.s64 	%rd36, %rd2, %rd55;
	ld.global.nc.v4.f32 	{%f5, %f6, %f7, %f8}, [%rd36];
	mul.f32 	%f9, %f1, %f5;
	mov.f32 	%f10, 0f3F800000;
	sub.f32 	%f11, %f10, %f9;
	max.f32 	%f12, %f11, 0f00000000;
	mul.f32 	%f13, %f2, %f6;
	sub.f32 	%f14, %f10, %f13;
	max.f32 	%f15, %f14, 0f00000000;
	mul.f32 	%f16, %f3, %f7;
	sub.f32 	%f17, %f10, %f16;
	max.f32 	%f18, %f17, 0f00000000;
	mul.f32 	%f19, %f4, %f8;
	sub.f32 	%f20, %f10, %f19;
	max.f32 	%f21, %f20, 0f00000000;
	add.s64 	%rd37, %rd1, %rd55;
	st.global.v4.f32 	[%rd37], {%f12, %f15, %f18, %f21};
	add.s64 	%rd57, %rd57, %rd5;
	add.s64 	%rd55, %rd55, %rd14;
	add.s64 	%rd54, %rd54, -1;
	setp.ne.s64 	%p5, %rd54, 0;
	@%p5 bra 	$L__BB0_6;
$L__BB0_7:
	setp.lt.u64 	%p6, %rd12, 3;
	@%p6 bra 	$L__BB0_10;
	shl.b64 	%rd42, %rd5, 4;
	shl.b64 	%rd52, %rd5, 2;
$L__BB0_9:
	shl.b64 	%rd38, %rd57, 4;
	add.s64 	%rd39, %rd3, %rd38;
	ld.global.nc.v4.f32 	{%f22, %f23, %f24, %f25}, [%rd39];
	add.s64 	%rd40, %rd2, %rd38;
	ld.global.nc.v4.f32 	{%f26, %f27, %f28, %f29}, [%rd40];
	mul.f32 	%f30, %f22, %f26;
	mov.f32 	%f31, 0f3F800000;
	sub.f32 	%f32, %f31, %f30;
	max.f32 	%f33, %f32, 0f00000000;
	mul.f32 	%f34, %f23, %f27;
	sub.f32 	%f35, %f31, %f34;
	max.f32 	%f36, %f35, 0f00000000;
	mul.f32 	%f37, %f24, %f28;
	sub.f32 	%f38, %f31, %f37;
	max.f32 	%f39, %f38, 0f00000000;
	mul.f32 	%f40, %f25, %f29;
	sub.f32 	%f41, %f31, %f40;
	max.f32 	%f42, %f41, 0f00000000;
	add.s64 	%rd41, %rd1, %rd38;
	st.global.v4.f32 	[%rd41], {%f33, %f36, %f39, %f42};
	add.s64 	%rd43, %rd39, %rd42;
	ld.global.nc.v4.f32 	{%f43, %f44, %f45, %f46}, [%rd43];
	add.s64 	%rd44, %rd40, %rd42;
	ld.global.nc.v4.f32 	{%f47, %f48, %f49, %f50}, [%rd44];
	mul.f32 	%f51, %f43, %f47;
	sub.f32 	%f52, %f31, %f51;
	max.f32 	%f53, %f52, 0f00000000;
	mul.f32 	%f54, %f44, %f48;
	sub.f32 	%f55, %f31, %f54;
	max.f32 	%f56, %f55, 0f00000000;
	mul.f32 	%f57, %f45, %f49;
	sub.f32 	%f58, %f31, %f57;
	max.f32 	%f59, %f58, 0f00000000;
	mul.f32 	%f60, %f46, %f50;
	sub.f32 	%f61, %f31, %f60;
	max.f32 	%f62, %f61, 0f00000000;
	add.s64 	%rd45, %rd41, %rd42;
	st.global.v4.f32 	[%rd45], {%f53, %f56, %f59, %f62};
	add.s64 	%rd46, %rd43, %rd42;
	ld.global.nc.v4.f32 	{%f63, %f64, %f65, %f66}, [%rd46];
	add.s64 	%rd47, %rd44, %rd42;
	ld.global.nc.v4.f32 	{%f67, %f68, %f69, %f70}, [%rd47];
	mul.f32 	%f71, %f63, %f67;
	sub.f32 	%f72, %f31, %f71;
	max.f32 	%f73, %f72, 0f00000000;
	mul.f32 	%f74, %f64, %f68;
	sub.f32 	%f75, %f31, %f74;
	max.f32 	%f76, %f75, 0f00000000;
	mul.f32 	%f77, %f65, %f69;
	sub.f32 	%f78, %f31, %f77;
	max.f32 	%f79, %f78, 0f00000000;
	mul.f32 	%f80, %f66, %f70;
	sub.f32 	%f81, %f31, %f80;
	max.f32 	%f82, %f81, 0f00000000;
	add.s64 	%rd48, %rd45, %rd42;
	st.global.v4.f32 	[%rd48], {%f73, %f76, %f79, %f82};
	add.s64 	%rd49, %rd46, %rd42;
	ld.global.nc.v4.f32 	{%f83, %f84, %f85, %f86}, [%rd49];
	add.s64 	%rd50, %rd47, %rd42;
	ld.global.nc.v4.f32 	{%f87, %f88, %f89, %f90}, [%rd50];
	mul.f32 	%f91, %f83, %f87;
	sub.f32 	%f92, %f31, %f91;
	max.f32 	%f93, %f92, 0f00000000;
	mul.f32 	%f94, %f84, %f88;
	sub.f32 	%f95, %f31, %f94;
	max.f32 	%f96, %f95, 0f00000000;
	mul.f32 	%f97, %f85, %f89;
	sub.f32 	%f98, %f31, %f97;
	max.f32 	%f99, %f98, 0f00000000;
	mul.f32 	%f100, %f86, %f90;
	sub.f32 	%f101, %f31, %f100;
	max.f32 	%f102, %f101, 0f00000000;
	add.s64 	%rd51, %rd48, %rd42;
	st.global.v4.f32 	[%rd51], {%f93, %f96, %f99, %f102};
	add.s64 	%rd57, %rd52, %rd57;
	setp.lt.u64 	%p7, %rd57, %rd6;
	@%p7 bra 	$L__BB0_9;
$L__BB0_10:
	ret;

}


// ===== COMPILED SASS (sm_100) =====

	.target	sm_100

	.elftype	@"ET_EXEC"


//--------------------- .note.nv.tkinfo           --------------------------
	.section	.note.nv.tkinfo,"",@"SHT_NOTE"
	.sectionflags	@"SHF_NOTE_NV_TKINFO"
	.tkinfo
        /*0018*/ 	.word	0x00000002
        /*0030*/ 	.string	""
        /*0030*/ 	.string	"ptxas"
        /*0030*/ 	.string	"Cuda compilation tools, release 13.0, V13.0.88"
        /*0030*/ 	.string	"Build cuda_13.0.r13.0/compiler.36424714_0"
        /*0030*/ 	.string	"-arch sm_100 -m 64 "



//--------------------- .note.nv.cuinfo           --------------------------
	.section	.note.nv.cuinfo,"",@"SHT_NOTE"
	.sectionflags	@"SHF_NOTE_NV_CUINFO"
        /*0018*/ 	.short	0x0002
        /*001a*/ 	.short	0x0064
        /*001c*/ 	.short	0x0082
	.zero		2


//--------------------- .nv.info                  --------------------------
	.section	.nv.info,"",@"SHT_CUDA_INFO"
	.align	4


	//----- nvinfo : EIATTR_REGCOUNT
	.align		4
        /*0000*/ 	.byte	0x04, 0x2f
        /*0002*/ 	.short	(.L_1 - .L_0)
	.align		4
.L_0:
        /*0004*/ 	.word	index@(_Z10Hinge_LossPKfS0_Pfm)
        /*0008*/ 	.word	0x00000020


	//----- nvinfo : EIATTR_FRAME_SIZE
	.align		4
.L_1:
        /*000c*/ 	.byte	0x04, 0x11
        /*000e*/ 	.short	(.L_3 - .L_2)
	.align		4
.L_2:
        /*0010*/ 	.word	index@($__internal_0_$__cuda_sm20_div_u64)
        /*0014*/ 	.word	0x00000000


	//----- nvinfo : EIATTR_FRAME_SIZE
	.align		4
.L_3:
        /*0018*/ 	.byte	0x04, 0x11
        /*001a*/ 	.short	(.L_5 - .L_4)
	.align		4
.L_4:
        /*001c*/ 	.word	index@(_Z10Hinge_LossPKfS0_Pfm)
        /*0020*/ 	.word	0x00000000


	//----- nvinfo : EIATTR_MIN_STACK_SIZE
	.align		4
.L_5:
        /*0024*/ 	.byte	0x04, 0x12
        /*0026*/ 	.short	(.L_7 - .L_6)
	.align		4
.L_6:
        /*0028*/ 	.word	index@(_Z10Hinge_LossPKfS0_Pfm)
        /*002c*/ 	.word	0x00000000
.L_7:


//--------------------- .nv.compat                --------------------------
	.section	.nv.compat,"",@"SHT_CUDA_COMPAT_INFO"
	.align	4
        /*0000*/ 	.byte	0x02, 0x09, 0x00, 0x00, 0x02, 0x02, 0x01, 0x00, 0x02, 0x05, 0x05, 0x00, 0x03, 0x07, 0x01, 0x01
        /*0010*/ 	.byte	0x02, 0x03, 0x00, 0x00, 0x02, 0x06, 0x01, 0x00, 0x04, 0x0b, 0x08, 0x00, 0x09, 0x00, 0x00, 0x00
        /*0020*/ 	.byte	0x00, 0x00, 0x00, 0x00


//--------------------- .nv.info._Z10Hinge_LossPKfS0_Pfm --------------------------
	.section	.nv.info._Z10Hinge_LossPKfS0_Pfm,"",@"SHT_CUDA_INFO"
	.sectionflags	@""
	.align	4


	//----- nvinfo : EIATTR_CUDA_API_VERSION
	.align		4
        /*0000*/ 	.byte	0x04, 0x37
        /*0002*/ 	.short	(.L_9 - .L_8)
.L_8:
        /*0004*/ 	.word	0x00000082


	//----- nvinfo : EIATTR_KPARAM_INFO
	.align		4
.L_9:
        /*0008*/ 	.byte	0x04, 0x17
        /*000a*/ 	.short	(.L_11 - .L_10)
.L_10:
        /*000c*/ 	.word	0x00000000
        /*0010*/ 	.short	0x0003
        /*0012*/ 	.short	0x0018
        /*0014*/ 	.byte	0x00, 0xf0, 0x21, 0x00


	//----- nvinfo : EIATTR_KPARAM_INFO
	.align		4
.L_11:
        /*0018*/ 	.byte	0x04, 0x17
        /*001a*/ 	.short	(.L_13 - .L_12)
.L_12:
        /*001c*/ 	.word	0x00000000
        /*0020*/ 	.short	0x0002
        /*0022*/ 	.short	0x0010
        /*0024*/ 	.byte	0x00, 0xf5, 0x21, 0x00


	//----- nvinfo : EIATTR_KPARAM_INFO
	.align		4
.L_13:
        /*0028*/ 	.byte	0x04, 0x17
        /*002a*/ 	.short	(.L_15 - .L_14)
.L_14:
        /*002c*/ 	.word	0x00000000
        /*0030*/ 	.short	0x0001
        /*0032*/ 	.short	0x0008
        /*0034*/ 	.byte	0x00, 0xf5, 0x21, 0x00


	//----- nvinfo : EIATTR_KPARAM_INFO
	.align		4
.L_15:
        /*0038*/ 	.byte	0x04, 0x17
        /*003a*/ 	.short	(.L_17 - .L_16)
.L_16:
        /*003c*/ 	.word	0x00000000
        /*0040*/ 	.short	0x0000
        /*0042*/ 	.short	0x0000
        /*0044*/ 	.byte	0x00, 0xf5, 0x21, 0x00


	//----- nvinfo : EIATTR_SPARSE_MMA_MASK
	.align		4
.L_17:
        /*0048*/ 	.byte	0x03, 0x50
        /*004a*/ 	.short	0x0000


	//----- nvinfo : EIATTR_MAXREG_COUNT
	.align		4
        /*004c*/ 	.byte	0x03, 0x1b
        /*004e*/ 	.short	0x00ff


	//----- nvinfo : EIATTR_MERCURY_ISA_VERSION
	.align		4
        /*0050*/ 	.byte	0x03, 0x5f
        /*0052*/ 	.short	0x0101


	//----- nvinfo : EIATTR_VRC_CTA_INIT_COUNT
	.align		4
        /*0054*/ 	.byte	0x02, 0x4a
	.zero		1
	.zero		1


	//----- nvinfo : EIATTR_EXIT_INSTR_OFFSETS
	.align		4
        /*0058*/ 	.byte	0x04, 0x1c
        /*005a*/ 	.short	(.L_19 - .L_18)


	//   ....[0]....
.L_18:
        /*005c*/ 	.word	0x000000c0


	//   ....[1]....
        /*0060*/ 	.word	0x00000600


	//   ....[2]....
        /*0064*/ 	.word	0x00000b00


	//----- nvinfo : EIATTR_CRS_STACK_SIZE
	.align		4
.L_19:
        /*0068*/ 	.byte	0x04, 0x1e
        /*006a*/ 	.short	(.L_21 - .L_20)
.L_20:
        /*006c*/ 	.word	0x00000000


	//----- nvinfo : EIATTR_CBANK_PARAM_SIZE
	.align		4
.L_21:
        /*0070*/ 	.byte	0x03, 0x19
        /*0072*/ 	.short	0x0020


	//----- nvinfo : EIATTR_PARAM_CBANK
	.align		4
        /*0074*/ 	.byte	0x04, 0x0a
        /*0076*/ 	.short	(.L_23 - .L_22)
	.align		4
.L_22:
        /*0078*/ 	.word	index@(.nv.constant0._Z10Hinge_LossPKfS0_Pfm)
        /*007c*/ 	.short	0x0380
        /*007e*/ 	.short	0x0020


	//----- nvinfo : EIATTR_SW_WAR
	.align		4
.L_23:
        /*0080*/ 	.byte	0x04, 0x36
        /*0082*/ 	.short	(.L_25 - .L_24)
.L_24:
        /*0084*/ 	.word	0x00000008
.L_25:


//--------------------- .nv.callgraph             --------------------------
	.section	.nv.callgraph,"",@"SHT_CUDA_CALLGRAPH"
	.align	4
	.sectionentsize	8
	.align		4
        /*0000*/ 	.word	0x00000000
	.align		4
        /*0004*/ 	.word	0xffffffff
	.align		4
        /*0008*/ 	.word	0x00000000
	.align		4
        /*000c*/ 	.word	0xfffffffe
	.align		4
        /*0010*/ 	.word	0x00000000
	.align		4
        /*0014*/ 	.word	0xfffffffd
	.align		4
        /*0018*/ 	.word	0x00000000
	.align		4
        /*001c*/ 	.word	0xfffffffc


//--------------------- .text._Z10Hinge_LossPKfS0_Pfm --------------------------
	.section	.text._Z10Hinge_LossPKfS0_Pfm,"ax",@progbits
	.align	128
        .global         _Z10Hinge_LossPKfS0_Pfm
        .type           _Z10Hinge_LossPKfS0_Pfm,@function
        .size           _Z10Hinge_LossPKfS0_Pfm,(.L_x_8 - _Z10Hinge_LossPKfS0_Pfm)
        .other          _Z10Hinge_LossPKfS0_Pfm,@"STO_CUDA_ENTRY STV_DEFAULT"
_Z10Hinge_LossPKfS0_Pfm:
.text._Z10Hinge_LossPKfS0_Pfm:
[----:B------:R-:W-:Y:S01]  /*0000*/  LDC R1, c[0x0][0x37c] ;  /* 0x0000df00ff017b82 */ /* 0x000fe20000000800 */
[----:B------:R-:W0:Y:S07]  /*0010*/  S2R R20, SR_TID.X ;  /* 0x0000000000147919 */ /* 0x000e2e0000002100 */
[----:B------:R-:W0:Y:S08]  /*0020*/  S2UR UR4, SR_CTAID.X ;  /* 0x00000000000479c3 */ /* 0x000e300000002500 */
[----:B------:R-:W0:Y:S01]  /*0030*/  LDC R21, c[0x0][0x360] ;  /* 0x0000d800ff157b82 */ /* 0x000e220000000800 */
[----:B------:R-:W1:Y:S07]  /*0040*/  LDCU UR5, c[0x0][0x370] ;  /* 0x00006e00ff0577ac */ /* 0x000e6e0008000800 */
[----:B------:R-:W2:Y:S01]  /*0050*/  LDC.64 R2, c[0x0][0x398] ;  /* 0x0000e600ff027b82 */ /* 0x000ea20000000a00 */
[----:B0-----:R-:W-:-:S02]  /*0060*/  IMAD R20, R21, UR4, R20 ;  /* 0x0000000415147c24 */ /* 0x001fc4000f8e0214 */
[----:B-1----:R-:W-:Y:S01]  /*0070*/  IMAD R21, R21, UR5, RZ ;  /* 0x0000000515157c24 */ /* 0x002fe2000f8e02ff */
[--C-:B--2---:R-:W-:Y:S02]  /*0080*/  SHF.R.U64 R0, R2, 0x2, R3.reuse ;  /* 0x0000000202007819 */ /* 0x104fe40000001203 */
[----:B------:R-:W-:Y:S02]  /*0090*/  SHF.R.U32.HI R2, RZ, 0x2, R3 ;  /* 0x00000002ff027819 */ /* 0x000fe40000011603 */
[----:B------:R-:W-:-:S04]  /*00a0*/  ISETP.GT.U32.AND P0, PT, R0, R20, PT ;  /* 0x000000140000720c */ /* 0x000fc80003f04070 */
[----:B------:R-:W-:-:S13]  /*00b0*/  ISETP.GT.U32.AND.EX P0, PT, R2, RZ, PT, P0 ;  /* 0x000000ff0200720c */ /* 0x000fda0003f04100 */
[----:B------:R-:W-:Y:S05]  /*00c0*/  @!P0 EXIT ;  /* 0x000000000000894d */ /* 0x000fea0003800000 */
[----:B------:R-:W-:Y:S01]  /*00d0*/  IADD3 R9, P1, PT, R21, R20, RZ ;  /* 0x0000001415097210 */ /* 0x000fe20007f3e0ff */
[----:B------:R-:W-:Y:S01]  /*00e0*/  IMAD.MOV.U32 R3, RZ, RZ, RZ ;  /* 0x000000ffff037224 */ /* 0x000fe200078e00ff */
[----:B------:R-:W-:Y:S02]  /*00f0*/  BSSY.RECONVERGENT B0, `(.L_x_0) ;  /* 0x0000024000007945 */ /* 0x000fe40003800200 */
[----:B------:R-:W-:Y:S01]  /*0100*/  ISETP.GE.U32.AND P0, PT, R9, R0, PT ;  /* 0x000000000900720c */ /* 0x000fe20003f06070 */
[----:B------:R-:W-:Y:S01]  /*0110*/  IMAD.X R11, RZ, RZ, R3, P1 ;  /* 0x000000ffff0b7224 */ /* 0x000fe200008e0603 */
[----:B------:R-:W-:-:S04]  /*0120*/  ISETP.GT.U32.AND P1, PT, R0, R9, PT ;  /* 0x000000090000720c */ /* 0x000fc80003f24070 */
[----:B------:R-:W-:Y:S02]  /*0130*/  ISETP.GE.U32.AND.EX P0, PT, R11, R2, PT, P0 ;  /* 0x000000020b00720c */ /* 0x000fe40003f06100 */
[----:B------:R-:W-:Y:S02]  /*0140*/  ISETP.GT.U32.AND.EX P1, PT, R2, R11, PT, P1 ;  /* 0x0000000b0200720c */ /* 0x000fe40003f24110 */
[----:B------:R-:W-:Y:S02]  /*0150*/  SEL R4, RZ, 0x1, P0 ;  /* 0x00000001ff047807 */ /* 0x000fe40000000000 */
[----:B------:R-:W-:Y:S02]  /*0160*/  SEL R5, R0, R9, P1 ;  /* 0x0000000900057207 */ /* 0x000fe40000800000 */
[----:B------:R-:W-:Y:S02]  /*0170*/  SEL R7, R2, R11, P1 ;  /* 0x0000000b02077207 */ /* 0x000fe40000800000 */
[----:B------:R-:W-:-:S04]  /*0180*/  IADD3 R6, P0, P1, R5, -R9, -R4 ;  /* 0x8000000905067210 */ /* 0x000fc8000791e804 */
[----:B------:R-:W-:-:S04]  /*0190*/  IADD3.X R5, PT, PT, R7, -0x1, ~R11, P0, P1 ;  /* 0xffffffff07057810 */ /* 0x000fc800007e2c0b */
[----:B------:R-:W-:-:S13]  /*01a0*/  ISETP.NE.U32.AND P0, PT, R5, RZ, PT ;  /* 0x000000ff0500720c */ /* 0x000fda0003f05070 */
[----:B------:R-:W-:Y:S05]  /*01b0*/  @P0 BRA `(.L_x_1) ;  /* 0x0000000000540947 */ /* 0x000fea0003800000 */
[----:B------:R-:W0:Y:S01]  /*01c0*/  I2F.U32.RP R5, R21 ;  /* 0x0000001500057306 */ /* 0x000e220000209000 */
[----:B------:R-:W-:Y:S01]  /*01d0*/  IMAD.MOV R7, RZ, RZ, -R21 ;  /* 0x000000ffff077224 */ /* 0x000fe200078e0a15 */
[----:B------:R-:W-:-:S06]  /*01e0*/  ISETP.NE.U32.AND P2, PT, R21, RZ, PT ;  /* 0x000000ff1500720c */ /* 0x000fcc0003f45070 */
[----:B0-----:R-:W0:Y:S02]  /*01f0*/  MUFU.RCP R5, R5 ;  /* 0x0000000500057308 */ /* 0x001e240000001000 */
[----:B0-----:R-:W-:-:S06]  /*0200*/  VIADD R8, R5, 0xffffffe ;  /* 0x0ffffffe05087836 */ /* 0x001fcc0000000000 */
[----:B------:R0:W1:Y:S02]  /*0210*/  F2I.FTZ.U32.TRUNC.NTZ R9, R8 ;  /* 0x0000000800097305 */ /* 0x000064000021f000 */
[----:B0-----:R-:W-:Y:S02]  /*0220*/  IMAD.MOV.U32 R8, RZ, RZ, RZ ;  /* 0x000000ffff087224 */ /* 0x001fe400078e00ff */
[----:B-1----:R-:W-:-:S04]  /*0230*/  IMAD R7, R7, R9, RZ ;  /* 0x0000000907077224 */ /* 0x002fc800078e02ff */
[----:B------:R-:W-:-:S06]  /*0240*/  IMAD.HI.U32 R9, R9, R7, R8 ;  /* 0x0000000709097227 */ /* 0x000fcc00078e0008 */
[----:B------:R-:W-:-:S04]  /*0250*/  IMAD.HI.U32 R9, R9, R6, RZ ;  /* 0x0000000609097227 */ /* 0x000fc800078e00ff */
[----:B------:R-:W-:-:S04]  /*0260*/  IMAD.MOV R7, RZ, RZ, -R9 ;  /* 0x000000ffff077224 */ /* 0x000fc800078e0a09 */
[----:B------:R-:W-:Y:S02]  /*0270*/  IMAD R6, R21, R7, R6 ;  /* 0x0000000715067224 */ /* 0x000fe400078e0206 */
[----:B------:R-:W-:-:S03]  /*0280*/  IMAD.MOV.U32 R7, RZ, RZ, RZ ;  /* 0x000000ffff077224 */ /* 0x000fc600078e00ff */
[----:B------:R-:W-:-:S13]  /*0290*/  ISETP.GE.U32.AND P0, PT, R6, R21, PT ;  /* 0x000000150600720c */ /* 0x000fda0003f06070 */
[----:B------:R-:W-:Y:S02]  /*02a0*/  @P0 IMAD.IADD R6, R6, 0x1, -R21 ;  /* 0x0000000106060824 */ /* 0x000fe400078e0a15 */
[----:B------:R-:W-:-:S03]  /*02b0*/  @P0 VIADD R9, R9, 0x1 ;  /* 0x0000000109090836 */ /* 0x000fc60000000000 */
[----:B------:R-:W-:-:S13]  /*02c0*/  ISETP.GE.U32.AND P1, PT, R6, R21, PT ;  /* 0x000000150600720c */ /* 0x000fda0003f26070 */
[----:B------:R-:W-:Y:S01]  /*02d0*/  @P1 VIADD R9, R9, 0x1 ;  /* 0x0000000109091836 */ /* 0x000fe20000000000 */
[----:B------:R-:W-:-:S05]  /*02e0*/  @!P2 LOP3.LUT R9, RZ, R21, RZ, 0x33, !PT ;  /* 0x00000015ff09a212 */ /* 0x000fca00078e33ff */
[----:B------:R-:W-:Y:S01]  /*02f0*/  IMAD.MOV.U32 R6, RZ, RZ, R9 ;  /* 0x000000ffff067224 */ /* 0x000fe200078e0009 */
[----:B------:R-:W-:Y:S06]  /*0300*/  BRA `(.L_x_2) ;  /* 0x0000000000087947 */ /* 0x000fec0003800000 */
.L_x_1:
[----:B------:R-:W-:-:S07]  /*0310*/  MOV R8, 0x330 ;  /* 0x0000033000087802 */ /* 0x000fce0000000f00 */
[----:B------:R-:W-:Y:S05]  /*0320*/  CALL.REL.NOINC `($__internal_0_$__cuda_sm20_div_u64) ;  /* 0x0000000400f87944 */ /* 0x000fea0003c00000 */
.L_x_2:
[----:B------:R-:W-:Y:S05]  /*0330*/  BSYNC.RECONVERGENT B0 ;  /* 0x0000000000007941 */ /* 0x000fea0003800200 */
.L_x_0:
[----:B------:R-:W-:Y:S01]  /*0340*/  IADD3 R4, P0, PT, R6, R4, RZ ;  /* 0x0000000406047210 */ /* 0x000fe20007f1e0ff */
[----:B------:R-:W0:Y:S01]  /*0350*/  LDCU.64 UR4, c[0x0][0x358] ;  /* 0x00006b00ff0477ac */ /* 0x000e220008000a00 */
[----:B------:R-:W-:Y:S02]  /*0360*/  BSSY.RECONVERGENT B0, `(.L_x_3) ;  /* 0x0000029000007945 */ /* 0x000fe40003800200 */
[C---:B------:R-:W-:Y:S01]  /*0370*/  LOP3.LUT R5, R4.reuse, 0x3, RZ, 0xc0, !PT ;  /* 0x0000000304057812 */ /* 0x040fe200078ec0ff */
[----:B------:R-:W-:Y:S01]  /*0380*/  IMAD.X R6, RZ, RZ, R7, P0 ;  /* 0x000000ffff067224 */ /* 0x000fe200000e0607 */
[----:B------:R-:W-:Y:S01]  /*0390*/  ISETP.GE.U32.AND P0, PT, R4, 0x3, PT ;  /* 0x000000030400780c */ /* 0x000fe20003f06070 */
[----:B------:R-:W1:Y:S01]  /*03a0*/  LDCU.64 UR6, c[0x0][0x390] ;  /* 0x00007200ff0677ac */ /* 0x000e620008000a00 */
[----:B------:R-:W-:Y:S02]  /*03b0*/  ISETP.NE.U32.AND P1, PT, R5, 0x3, PT ;  /* 0x000000030500780c */ /* 0x000fe40003f25070 */
[----:B------:R-:W-:Y:S01]  /*03c0*/  ISETP.GE.U32.AND.EX P0, PT, R6, RZ, PT, P0 ;  /* 0x000000ff0600720c */ /* 0x000fe20003f06100 */
[----:B------:R-:W2:Y:S01]  /*03d0*/  LDCU.128 UR8, c[0x0][0x380] ;  /* 0x00007000ff0877ac */ /* 0x000ea20008000c00 */
[----:B------:R-:W-:-:S13]  /*03e0*/  ISETP.NE.AND.EX P1, PT, RZ, RZ, PT, P1 ;  /* 0x000000ffff00720c */ /* 0x000fda0003f25310 */
[----:B01----:R-:W-:Y:S05]  /*03f0*/  @!P1 BRA `(.L_x_4) ;  /* 0x00000000007c9947 */ /* 0x003fea0003800000 */
[----:B------:R-:W-:Y:S01]  /*0400*/  VIADD R17, R4, 0x1 ;  /* 0x0000000104117836 */ /* 0x000fe20000000000 */
[C---:B------:R-:W-:Y:S01]  /*0410*/  SHF.L.U64.HI R16, R20.reuse, 0x4, R3 ;  /* 0x0000000414107819 */ /* 0x040fe20000010203 */
[----:B------:R-:W-:Y:S02]  /*0420*/  IMAD.SHL.U32 R14, R20, 0x10, RZ ;  /* 0x00000010140e7824 */ /* 0x000fe400078e00ff */
[----:B------:R-:W-:Y:S01]  /*0430*/  IMAD.MOV.U32 R15, RZ, RZ, RZ ;  /* 0x000000ffff0f7224 */ /* 0x000fe200078e00ff */
[----:B------:R-:W-:-:S07]  /*0440*/  LOP3.LUT R17, R17, 0x3, RZ, 0xc0, !PT ;  /* 0x0000000311117812 */ /* 0x000fce00078ec0ff */
.L_x_5:
[C---:B--2---:R-:W-:Y:S02]  /*0450*/  IADD3 R8, P2, PT, R14.reuse, UR10, RZ ;  /* 0x0000000a0e087c10 */ /* 0x044fe4000ff5e0ff */
[----:B------:R-:W-:Y:S02]  /*0460*/  IADD3 R18, P1, PT, R14, UR8, RZ ;  /* 0x000000080e127c10 */ /* 0x000fe4000ff3e0ff */
[C---:B------:R-:W-:Y:S02]  /*0470*/  IADD3.X R9, PT, PT, R16.reuse, UR11, RZ, P2, !PT ;  /* 0x0000000b10097c10 */ /* 0x040fe400097fe4ff */
[----:B------:R-:W-:-:S04]  /*0480*/  IADD3.X R19, PT, PT, R16, UR9, RZ, P1, !PT ;  /* 0x0000000910137c10 */ /* 0x000fc80008ffe4ff */
[----:B------:R-:W2:Y:S04]  /*0490*/  LDG.E.128.CONSTANT R8, desc[UR4][R8.64] ;  /* 0x0000000408087981 */ /* 0x000ea8000c1e9d00 */
[----:B0-----:R-:W2:Y:S01]  /*04a0*/  LDG.E.128.CONSTANT R4, desc[UR4][R18.64] ;  /* 0x0000000412047981 */ /* 0x001ea2000c1e9d00 */
[----:B------:R-:W-:-:S04]  /*04b0*/  IADD3 R12, P1, PT, R14, UR6, RZ ;  /* 0x000000060e0c7c10 */ /* 0x000fc8000ff3e0ff */
[----:B------:R-:W-:Y:S02]  /*04c0*/  IADD3.X R13, PT, PT, R16, UR7, RZ, P1, !PT ;  /* 0x00000007100d7c10 */ /* 0x000fe40008ffe4ff */
[----:B------:R-:W-:-:S04]  /*04d0*/  IADD3 R17, P1, PT, R17, -0x1, RZ ;  /* 0xffffffff11117810 */ /* 0x000fc80007f3e0ff */
[----:B------:R-:W-:Y:S02]  /*04e0*/  IADD3.X R15, PT, PT, R15, -0x1, RZ, P1, !PT ;  /* 0xffffffff0f0f7810 */ /* 0x000fe40000ffe4ff */
[----:B------:R-:W-:-:S04]  /*04f0*/  ISETP.NE.U32.AND P1, PT, R17, RZ, PT ;  /* 0x000000ff1100720c */ /* 0x000fc80003f25070 */
[----:B------:R-:W-:Y:S02]  /*0500*/  ISETP.NE.AND.EX P1, PT, R15, RZ, PT, P1 ;  /* 0x000000ff0f00720c */ /* 0x000fe40003f25310 */
[C---:B------:R-:W-:Y:S02]  /*0510*/  IADD3 R20, P2, PT, R21.reuse, R20, RZ ;  /* 0x0000001415147210 */ /* 0x040fe40007f5e0ff */
[----:B------:R-:W-:-:S03]  /*0520*/  LEA R14, P3, R21, R14, 0x4 ;  /* 0x0000000e150e7211 */ /* 0x000fc600078620ff */
[----:B------:R-:W-:Y:S01]  /*0530*/  IMAD.X R3, RZ, RZ, R3, P2 ;  /* 0x000000ffff037224 */ /* 0x000fe200010e0603 */
[----:B------:R-:W-:Y:S01]  /*0540*/  LEA.HI.X R16, R21, R16, RZ, 0x4, P3 ;  /* 0x0000001015107211 */ /* 0x000fe200018f24ff */
[----:B--2---:R-:W-:Y:S01]  /*0550*/  FFMA R4, -R4, R8, 1 ;  /* 0x3f80000004047423 */ /* 0x004fe20000000108 */
[----:B------:R-:W-:Y:S01]  /*0560*/  FFMA R5, -R5, R9, 1 ;  /* 0x3f80000005057423 */ /* 0x000fe20000000109 */
[----:B------:R-:W-:Y:S01]  /*0570*/  FFMA R6, -R6, R10, 1 ;  /* 0x3f80000006067423 */ /* 0x000fe2000000010a */
[----:B------:R-:W-:Y:S02]  /*0580*/  FFMA R7, -R7, R11, 1 ;  /* 0x3f80000007077423 */ /* 0x000fe4000000010b */
[----:B------:R-:W-:Y:S02]  /*0590*/  FMNMX R4, RZ, R4, !PT ;  /* 0x00000004ff047209 */ /* 0x000fe40007800000 */
[----:B------:R-:W-:Y:S02]  /*05a0*/  FMNMX R5, RZ, R5, !PT ;  /* 0x00000005ff057209 */ /* 0x000fe40007800000 */
[----:B------:R-:W-:-:S02]  /*05b0*/  FMNMX R6, RZ, R6, !PT ;  /* 0x00000006ff067209 */ /* 0x000fc40007800000 */
[----:B------:R-:W-:-:S05]  /*05c0*/  FMNMX R7, RZ, R7, !PT ;  /* 0x00000007ff077209 */ /* 0x000fca0007800000 */
[----:B------:R0:W-:Y:S01]  /*05d0*/  STG.E.128 desc[UR4][R12.64], R4 ;  /* 0x000000040c007986 */ /* 0x0001e2000c101d04 */
[----:B------:R-:W-:Y:S05]  /*05e0*/  @P1 BRA `(.L_x_5) ;  /* 0xfffffffc00981947 */ /* 0x000fea000383ffff */
.L_x_4:
[----:B--2---:R-:W-:Y:S05]  /*05f0*/  BSYNC.RECONVERGENT B0 ;  /* 0x0000000000007941 */ /* 0x004fea0003800200 */
.L_x_3:
[----:B------:R-:W-:Y:S05]  /*0600*/  @!P0 EXIT ;  /* 0x000000000000894d */ /* 0x000fea0003800000 */
[----:B------:R-:W-:Y:S01]  /*0610*/  IMAD.SHL.U32 R23, R21, 0x10, RZ ;  /* 0x0000001015177824 */ /* 0x000fe200078e00ff */
[----:B------:R-:W-:Y:S01]  /*0620*/  SHF.R.U32.HI R22, RZ, 0x1c, R21 ;  /* 0x0000001cff167819 */ /* 0x000fe20000011615 */
[----:B------:R-:W1:Y:S01]  /*0630*/  LDCU.64 UR6, c[0x0][0x390] ;  /* 0x00007200ff0677ac */ /* 0x000e620008000a00 */
[----:B------:R-:W2:Y:S05]  /*0640*/  LDCU.128 UR8, c[0x0][0x380] ;  /* 0x00007000ff0877ac */ /* 0x000eaa0008000c00 */
.L_x_6:
[C---:B------:R-:W-:Y:S01]  /*0650*/  IMAD.SHL.U32 R24, R20.reuse, 0x10, RZ ;  /* 0x0000001014187824 */ /* 0x040fe200078e00ff */
[----:B------:R-:W-:-:S04]  /*0660*/  SHF.L.U64.HI R25, R20, 0x4, R3 ;  /* 0x0000000414197819 */ /* 0x000fc80000010203 */
[C---:B--2---:R-:W-:Y:S02]  /*0670*/  IADD3 R14, P0, PT, R24.reuse, UR8, RZ ;  /* 0x00000008180e7c10 */ /* 0x044fe4000ff1e0ff */
[----:B0-----:R-:W-:Y:S02]  /*0680*/  IADD3 R12, P1, PT, R24, UR10, RZ ;  /* 0x0000000a180c7c10 */ /* 0x001fe4000ff3e0ff */
[C---:B------:R-:W-:Y:S02]  /*0690*/  IADD3.X R15, PT, PT, R25.reuse, UR9, RZ, P0, !PT ;  /* 0x00000009190f7c10 */ /* 0x040fe400087fe4ff */
[----:B------:R-:W-:-:S03]  /*06a0*/  IADD3.X R13, PT, PT, R25, UR11, RZ, P1, !PT ;  /* 0x0000000b190d7c10 */ /* 0x000fc60008ffe4ff */
[----:B------:R-:W2:Y:S04]  /*06b0*/  LDG.E.128.CONSTANT R4, desc[UR4][R14.64] ;  /* 0x000000040e047981 */ /* 0x000ea8000c1e9d00 */
[----:B------:R-:W2:Y:S01]  /*06c0*/  LDG.E.128.CONSTANT R8, desc[UR4][R12.64] ;  /* 0x000000040c087981 */ /* 0x000ea2000c1e9d00 */
[C---:B------:R-:W-:Y:S02]  /*06d0*/  IADD3 R28, P0, PT, R23.reuse, R14, RZ ;  /* 0x0000000e171c7210 */ /* 0x040fe40007f1e0ff */
[----:B------:R-:W-:-:S03]  /*06e0*/  IADD3 R26, P1, PT, R23, R12, RZ ;  /* 0x0000000c171a7210 */ /* 0x000fc60007f3e0ff */
[C---:B------:R-:W-:Y:S02]  /*06f0*/  IMAD.X R29, R22.reuse, 0x1, R15, P0 ;  /* 0x00000001161d7824 */ /* 0x040fe400000e060f */
[----:B------:R-:W-:-:S03]  /*0700*/  IMAD.X R27, R22, 0x1, R13, P1 ;  /* 0x00000001161b7824 */ /* 0x000fc600008e060d */
[----:B------:R-:W3:Y:S04]  /*0710*/  LDG.E.128.CONSTANT R12, desc[UR4][R28.64] ;  /* 0x000000041c0c7981 */ /* 0x000ee8000c1e9d00 */
[----:B------:R-:W3:Y:S01]  /*0720*/  LDG.E.128.CONSTANT R16, desc[UR4][R26.64] ;  /* 0x000000041a107981 */ /* 0x000ee2000c1e9d00 */
[----:B-1----:R-:W-:-:S04]  /*0730*/  IADD3 R24, P0, PT, R24, UR6, RZ ;  /* 0x0000000618187c10 */ /* 0x002fc8000ff1e0ff */
[----:B------:R-:W-:Y:S01]  /*0740*/  IADD3.X R25, PT, PT, R25, UR7, RZ, P0, !PT ;  /* 0x0000000719197c10 */ /* 0x000fe200087fe4ff */
[----:B--2---:R-:W-:Y:S01]  /*0750*/  FFMA R4, -R4, R8, 1 ;  /* 0x3f80000004047423 */ /* 0x004fe20000000108 */
[----:B------:R-:W-:Y:S01]  /*0760*/  FFMA R5, -R5, R9, 1 ;  /* 0x3f80000005057423 */ /* 0x000fe20000000109 */
[----:B------:R-:W-:Y:S01]  /*0770*/  FFMA R6, -R6, R10, 1 ;  /* 0x3f80000006067423 */ /* 0x000fe2000000010a */
[----:B------:R-:W-:Y:S01]  /*0780*/  FFMA R7, -R7, R11, 1 ;  /* 0x3f80000007077423 */ /* 0x000fe2000000010b */
[----:B------:R-:W-:Y:S02]  /*0790*/  IADD3 R8, P1, PT, R23, R26, RZ ;  /* 0x0000001a17087210 */ /* 0x000fe40007f3e0ff */
[----:B------:R-:W-:Y:S02]  /*07a0*/  FMNMX R4, RZ, R4, !PT ;  /* 0x00000004ff047209 */ /* 0x000fe40007800000 */
[----:B------:R-:W-:Y:S01]  /*07b0*/  FMNMX R5, RZ, R5, !PT ;  /* 0x00000005ff057209 */ /* 0x000fe20007800000 */
[----:B------:R-:W-:Y:S01]  /*07c0*/  IMAD.X R9, R22, 0x1, R27, P1 ;  /* 0x0000000116097824 */ /* 0x000fe200008e061b */
[----:B------:R-:W-:-:S02]  /*07d0*/  FMNMX R6, RZ, R6, !PT ;  /* 0x00000006ff067209 */ /* 0x000fc40007800000 */
[----:B------:R-:W-:Y:S01]  /*07e0*/  FMNMX R7, RZ, R7, !PT ;  /* 0x00000007ff077209 */ /* 0x000fe20007800000 */
[----:B---3--:R-:W-:Y:S01]  /*07f0*/  FFMA R12, -R12, R16, 1 ;  /* 0x3f8000000c0c7423 */ /* 0x008fe20000000110 */
[----:B------:R-:W-:-:S03]  /*0800*/  FFMA R13, -R13, R17, 1 ;  /* 0x3f8000000d0d7423 */ /* 0x000fc60000000111 */
[----:B------:R0:W-:Y:S01]  /*0810*/  STG.E.128 desc[UR4][R24.64], R4 ;  /* 0x0000000418007986 */ /* 0x0001e2000c101d04 */
[----:B------:R-:W-:Y:S01]  /*0820*/  FFMA R14, -R14, R18, 1 ;  /* 0x3f8000000e0e7423 */ /* 0x000fe20000000112 */
[----:B------:R-:W-:Y:S01]  /*0830*/  FFMA R15, -R15, R19, 1 ;  /* 0x3f8000000f0f7423 */ /* 0x000fe20000000113 */
[----:B------:R-:W-:-:S05]  /*0840*/  IADD3 R16, P1, PT, R23, R8, RZ ;  /* 0x0000000817107210 */ /* 0x000fca0007f3e0ff */
[----:B------:R-:W-:-:S06]  /*0850*/  IMAD.X R17, R22, 0x1, R9, P1 ;  /* 0x0000000116117824 */ /* 0x000fcc00008e0609 */
[----:B------:R-:W2:Y:S01]  /*0860*/  LDG.E.128.CONSTANT R16, desc[UR4][R16.64] ;  /* 0x0000000410107981 */ /* 0x000ea2000c1e9d00 */
[C---:B0-----:R-:W-:Y:S02]  /*0870*/  IADD3 R24, P0, PT, R23.reuse, R24, RZ ;  /* 0x0000001817187210 */ /* 0x041fe40007f1e0ff */
[----:B------:R-:W-:Y:S02]  /*0880*/  FMNMX R4, RZ, R12, !PT ;  /* 0x0000000cff047209 */ /* 0x000fe40007800000 */
[----:B------:R-:W-:Y:S01]  /*0890*/  FMNMX R5, RZ, R13, !PT ;  /* 0x0000000dff057209 */ /* 0x000fe20007800000 */
[C---:B------:R-:W-:Y:S01]  /*08a0*/  IMAD.X R25, R22.reuse, 0x1, R25, P0 ;  /* 0x0000000116197824 */ /* 0x040fe200000e0619 */
[C---:B------:R-:W-:Y:S02]  /*08b0*/  IADD3 R10, P0, PT, R23.reuse, R28, RZ ;  /* 0x0000001c170a7210 */ /* 0x040fe40007f1e0ff */
[----:B------:R-:W-:Y:S02]  /*08c0*/  FMNMX R6, RZ, R14, !PT ;  /* 0x0000000eff067209 */ /* 0x000fe40007800000 */
[----:B------:R-:W-:Y:S01]  /*08d0*/  FMNMX R7, RZ, R15, !PT ;  /* 0x0000000fff077209 */ /* 0x000fe20007800000 */
[----:B------:R-:W-:Y:S01]  /*08e0*/  IMAD.X R11, R22, 0x1, R29, P0 ;  /* 0x00000001160b7824 */ /* 0x000fe200000e061d */
[----:B------:R-:W-:-:S03]  /*08f0*/  IADD3 R12, P0, PT, R23, R10, RZ ;  /* 0x0000000a170c7210 */ /* 0x000fc60007f1e0ff */
[----:B------:R0:W-:Y:S02]  /*0900*/  STG.E.128 desc[UR4][R24.64], R4 ;  /* 0x0000000418007986 */ /* 0x0001e4000c101d04 */
[----:B------:R-:W-:-:S06]  /*0910*/  IMAD.X R13, R22, 0x1, R11, P0 ;  /* 0x00000001160d7824 */ /* 0x000fcc00000e060b */
[----:B------:R-:W2:Y:S04]  /*0920*/  LDG.E.128.CONSTANT R12, desc[UR4][R12.64] ;  /* 0x000000040c0c7981 */ /* 0x000ea8000c1e9d00 */
[----:B0-----:R-:W3:Y:S04]  /*0930*/  LDG.E.128.CONSTANT R4, desc[UR4][R10.64] ;  /* 0x000000040a047981 */ /* 0x001ee8000c1e9d00 */
[----:B------:R-:W3:Y:S01]  /*0940*/  LDG.E.128.CONSTANT R8, desc[UR4][R8.64] ;  /* 0x0000000408087981 */ /* 0x000ee2000c1e9d00 */
[----:B------:R-:W-:-:S05]  /*0950*/  IADD3 R24, P0, PT, R23, R24, RZ ;  /* 0x0000001817187210 */ /* 0x000fca0007f1e0ff */
[----:B------:R-:W-:Y:S02]  /*0960*/  IMAD.X R25, R22, 0x1, R25, P0 ;  /* 0x0000000116197824 */ /* 0x000fe400000e0619 */
[----:B--2---:R-:W-:Y:S01]  /*0970*/  FFMA R28, -R12, R16, 1 ;  /* 0x3f8000000c1c7423 */ /* 0x004fe20000000110 */
[----:B------:R-:W-:Y:S01]  /*0980*/  IADD3 R12, P0, PT, R23, R24, RZ ;  /* 0x00000018170c7210 */ /* 0x000fe20007f1e0ff */
[----:B---3--:R-:W-:Y:S01]  /*0990*/  FFMA R26, -R4, R8, 1 ;  /* 0x3f800000041a7423 */ /* 0x008fe20000000108 */
[----:B------:R-:W-:Y:S01]  /*09a0*/  FFMA R27, -R5, R9, 1 ;  /* 0x3f800000051b7423 */ /* 0x000fe20000000109 */
[----:B------:R-:W-:Y:S01]  /*09b0*/  FFMA R6, -R6, R10, 1 ;  /* 0x3f80000006067423 */ /* 0x000fe2000000010a */
[----:B------:R-:W-:Y:S01]  /*09c0*/  FFMA R7, -R7, R11, 1 ;  /* 0x3f80000007077423 */ /* 0x000fe2000000010b */
[----:B------:R-:W-:Y:S01]  /*09d0*/  FFMA R9, -R13, R17, 1 ;  /* 0x3f8000000d097423 */ /* 0x000fe20000000111 */
[----:B------:R-:W-:Y:S01]  /*09e0*/  FFMA R10, -R14, R18, 1 ;  /* 0x3f8000000e0a7423 */ /* 0x000fe20000000112 */
[----:B------:R-:W-:Y:S01]  /*09f0*/  FFMA R11, -R15, R19, 1 ;  /* 0x3f8000000f0b7423 */ /* 0x000fe20000000113 */
[----:B------:R-:W-:Y:S01]  /*0a00*/  FMNMX R4, RZ, R26, !PT ;  /* 0x0000001aff047209 */ /* 0x000fe20007800000 */
[----:B------:R-:W-:Y:S01]  /*0a10*/  IMAD.X R13, R22, 0x1, R25, P0 ;  /* 0x00000001160d7824 */ /* 0x000fe200000e0619 */
[----:B------:R-:W-:-:S02]  /*0a20*/  FMNMX R5, RZ, R27, !PT ;  /* 0x0000001bff057209 */ /* 0x000fc40007800000 */
[----:B------:R-:W-:Y:S02]  /*0a30*/  FMNMX R6, RZ, R6, !PT ;  /* 0x00000006ff067209 */ /* 0x000fe40007800000 */
[----:B------:R-:W-:Y:S02]  /*0a40*/  FMNMX R7, RZ, R7, !PT ;  /* 0x00000007ff077209 */ /* 0x000fe40007800000 */
[----:B------:R-:W-:Y:S02]  /*0a50*/  FMNMX R8, RZ, R28, !PT ;  /* 0x0000001cff087209 */ /* 0x000fe40007800000 */
[----:B------:R-:W-:Y:S02]  /*0a60*/  FMNMX R9, RZ, R9, !PT ;  /* 0x00000009ff097209 */ /* 0x000fe40007800000 */
[----:B------:R-:W-:Y:S02]  /*0a70*/  FMNMX R10, RZ, R10, !PT ;  /* 0x0000000aff0a7209 */ /* 0x000fe40007800000 */
[----:B------:R-:W-:-:S02]  /*0a80*/  FMNMX R11, RZ, R11, !PT ;  /* 0x0000000bff0b7209 */ /* 0x000fc40007800000 */
[C---:B------:R-:W-:Y:S01]  /*0a90*/  LEA R20, P0, R21.reuse, R20, 0x2 ;  /* 0x0000001415147211 */ /* 0x040fe200078010ff */
[----:B------:R3:W-:Y:S03]  /*0aa0*/  STG.E.128 desc[UR4][R24.64], R4 ;  /* 0x0000000418007986 */ /* 0x0007e6000c101d04 */
[----:B------:R-:W-:Y:S01]  /*0ab0*/  LEA.HI.X R3, R21, R3, RZ, 0x2, P0 ;  /* 0x0000000315037211 */ /* 0x000fe200000f14ff */
[----:B------:R3:W-:Y:S01]  /*0ac0*/  STG.E.128 desc[UR4][R12.64], R8 ;  /* 0x000000080c007986 */ /* 0x0007e2000c101d04 */
[----:B------:R-:W-:-:S04]  /*0ad0*/  ISETP.GE.U32.AND P0, PT, R20, R0, PT ;  /* 0x000000001400720c */ /* 0x000fc80003f06070 */
[----:B------:R-:W-:-:S13]  /*0ae0*/  ISETP.GE.U32.AND.EX P0, PT, R3, R2, PT, P0 ;  /* 0x000000020300720c */ /* 0x000fda0003f06100 */
[----:B---3--:R-:W-:Y:S05]  /*0af0*/  @!P0 BRA `(.L_x_6) ;  /* 0xfffffff800d48947 */ /* 0x008fea000383ffff */
[----:B------:R-:W-:Y:S05]  /*0b00*/  EXIT ;  /* 0x000000000000794d */ /* 0x000fea0003800000 */
        .weak           $__internal_0_$__cuda_sm20_div_u64
        .type           $__internal_0_$__cuda_sm20_div_u64,@function
        .size           $__internal_0_$__cuda_sm20_div_u64,(.L_x_8 - $__internal_0_$__cuda_sm20_div_u64)
$__internal_0_$__cuda_sm20_div_u64:
[----:B------:R-:W-:Y:S02]  /*0b10*/  IMAD.MOV.U32 R14, RZ, RZ, R21 ;  /* 0x000000ffff0e7224 */ /* 0x000fe400078e0015 */
[----:B------:R-:W-:-:S04]  /*0b20*/  IMAD.MOV.U32 R15, RZ, RZ, RZ ;  /* 0x000000ffff0f7224 */ /* 0x000fc800078e00ff */
[----:B------:R-:W0:Y:S08]  /*0b30*/  I2F.U64.RP R7, R14 ;  /* 0x0000000e00077312 */ /* 0x000e300000309000 */
[----:B0-----:R-:W0:Y:S02]  /*0b40*/  MUFU.RCP R7, R7 ;  /* 0x0000000700077308 */ /* 0x001e240000001000 */
[----:B0-----:R-:W-:-:S06]  /*0b50*/  VIADD R10, R7, 0x1ffffffe ;  /* 0x1ffffffe070a7836 */ /* 0x001fcc0000000000 */
[----:B------:R-:W0:Y:S02]  /*0b60*/  F2I.U64.TRUNC R10, R10 ;  /* 0x0000000a000a7311 */ /* 0x000e24000020d800 */
[----:B0-----:R-:W-:-:S04]  /*0b70*/  IMAD.WIDE.U32 R12, R10, R21, RZ ;  /* 0x000000150a0c7225 */ /* 0x001fc800078e00ff */
[----:B------:R-:W-:Y:S01]  /*0b80*/  IMAD R13, R11, R21, R13 ;  /* 0x000000150b0d7224 */ /* 0x000fe200078e020d */
[----:B------:R-:W-:-:S05]  /*0b90*/  IADD3 R9, P0, PT, RZ, -R12, RZ ;  /* 0x8000000cff097210 */ /* 0x000fca0007f1e0ff */
[----:B------:R-:W-:-:S04]  /*0ba0*/  IMAD.HI.U32 R12, R10, R9, RZ ;  /* 0x000000090a0c7227 */ /* 0x000fc800078e00ff */
[----:B------:R-:W-:Y:S02]  /*0bb0*/  IMAD.X R17, RZ, RZ, ~R13, P0 ;  /* 0x000000ffff117224 */ /* 0x000fe400000e0e0d */
[----:B------:R-:W-:Y:S02]  /*0bc0*/  IMAD.MOV.U32 R13, RZ, RZ, R10 ;  /* 0x000000ffff0d7224 */ /* 0x000fe400078e000a */
[-C--:B------:R-:W-:Y:S02]  /*0bd0*/  IMAD R15, R11, R17.reuse, RZ ;  /* 0x000000110b0f7224 */ /* 0x080fe400078e02ff */
[----:B------:R-:W-:-:S04]  /*0be0*/  IMAD.WIDE.U32 R12, P0, R10, R17, R12 ;  /* 0x000000110a0c7225 */ /* 0x000fc8000780000c */
[----:B------:R-:W-:-:S04]  /*0bf0*/  IMAD.HI.U32 R7, R11, R17, RZ ;  /* 0x000000110b077227 */ /* 0x000fc800078e00ff */
[----:B------:R-:W-:-:S04]  /*0c00*/  IMAD.HI.U32 R12, P1, R11, R9, R12 ;  /* 0x000000090b0c7227 */ /* 0x000fc8000782000c */
[----:B------:R-:W-:Y:S01]  /*0c10*/  IMAD.X R7, R7, 0x1, R11, P0 ;  /* 0x0000000107077824 */ /* 0x000fe200000e060b */
[----:B------:R-:W-:-:S04]  /*0c20*/  IADD3 R13, P2, PT, R15, R12, RZ ;  /* 0x0000000c0f0d7210 */ /* 0x000fc80007f5e0ff */
[----:B------:R-:W-:Y:S01]  /*0c30*/  IADD3.X R7, PT, PT, RZ, RZ, R7, P2, P1 ;  /* 0x000000ffff077210 */ /* 0x000fe200017e2407 */
[----:B------:R-:W-:-:S03]  /*0c40*/  IMAD.WIDE.U32 R10, R13, R21, RZ ;  /* 0x000000150d0a7225 */ /* 0x000fc600078e00ff */
[----:B------:R-:W-:Y:S01]  /*0c50*/  IADD3 R9, P0, PT, RZ, -R10, RZ ;  /* 0x8000000aff097210 */ /* 0x000fe20007f1e0ff */
[----:B------:R-:W-:Y:S02]  /*0c60*/  IMAD R10, R7, R21, R11 ;  /* 0x00000015070a7224 */ /* 0x000fe400078e020b */
[----:B------:R-:W-:Y:S02]  /*0c70*/  IMAD.MOV.U32 R11, RZ, RZ, RZ ;  /* 0x000000ffff0b7224 */ /* 0x000fe400078e00ff */
[----:B------:R-:W-:-:S04]  /*0c80*/  IMAD.HI.U32 R12, R13, R9, RZ ;  /* 0x000000090d0c7227 */ /* 0x000fc800078e00ff */
[----:B------:R-:W-:-:S04]  /*0c90*/  IMAD.X R10, RZ, RZ, ~R10, P0 ;  /* 0x000000ffff0a7224 */ /* 0x000fc800000e0e0a */
[----:B------:R-:W-:-:S04]  /*0ca0*/  IMAD.WIDE.U32 R12, P0, R13, R10, R12 ;  /* 0x0000000a0d0c7225 */ /* 0x000fc8000780000c */
[C---:B------:R-:W-:Y:S02]  /*0cb0*/  IMAD R14, R7.reuse, R10, RZ ;  /* 0x0000000a070e7224 */ /* 0x040fe400078e02ff */
[----:B------:R-:W-:-:S04]  /*0cc0*/  IMAD.HI.U32 R9, P1, R7, R9, R12 ;  /* 0x0000000907097227 */ /* 0x000fc8000782000c */
[----:B------:R-:W-:Y:S01]  /*0cd0*/  IMAD.HI.U32 R10, R7, R10, RZ ;  /* 0x0000000a070a7227 */ /* 0x000fe200078e00ff */
[----:B------:R-:W-:-:S03]  /*0ce0*/  IADD3 R9, P2, PT, R14, R9, RZ ;  /* 0x000000090e097210 */ /* 0x000fc60007f5e0ff */
[----:B------:R-:W-:Y:S02]  /*0cf0*/  IMAD.X R7, R10, 0x1, R7, P0 ;  /* 0x000000010a077824 */ /* 0x000fe400000e0607 */
[----:B------:R-:W-:-:S03]  /*0d00*/  IMAD.HI.U32 R10, R9, R6, RZ ;  /* 0x00000006090a7227 */ /* 0x000fc600078e00ff */
[----:B------:R-:W-:Y:S01]  /*0d10*/  IADD3.X R7, PT, PT, RZ, RZ, R7, P2, P1 ;  /* 0x000000ffff077210 */ /* 0x000fe200017e2407 */
[----:B------:R-:W-:-:S04]  /*0d20*/  IMAD.WIDE.U32 R10, R9, R5, R10 ;  /* 0x00000005090a7225 */ /* 0x000fc800078e000a */
[C---:B------:R-:W-:Y:S02]  /*0d30*/  IMAD R9, R7.reuse, R5, RZ ;  /* 0x0000000507097224 */ /* 0x040fe400078e02ff */
[----:B------:R-:W-:-:S04]  /*0d40*/  IMAD.HI.U32 R10, P0, R7, R6, R10 ;  /* 0x00000006070a7227 */ /* 0x000fc8000780000a */
[----:B------:R-:W-:Y:S01]  /*0d50*/  IMAD.HI.U32 R7, R7, R5, RZ ;  /* 0x0000000507077227 */ /* 0x000fe200078e00ff */
[----:B------:R-:W-:-:S03]  /*0d60*/  IADD3 R12, P1, PT, R9, R10, RZ ;  /* 0x0000000a090c7210 */ /* 0x000fc60007f3e0ff */
[----:B------:R-:W-:Y:S02]  /*0d70*/  IMAD.X R7, RZ, RZ, R7, P0 ;  /* 0x000000ffff077224 */ /* 0x000fe400000e0607 */
[----:B------:R-:W-:-:S04]  /*0d80*/  IMAD.WIDE.U32 R10, R12, R21, RZ ;  /* 0x000000150c0a7225 */ /* 0x000fc800078e00ff */
[----:B------:R-:W-:Y:S01]  /*0d90*/  IMAD.X R7, RZ, RZ, R7, P1 ;  /* 0x000000ffff077224 */ /* 0x000fe200008e0607 */
[----:B------:R-:W-:-:S03]  /*0da0*/  IADD3 R16, P0, PT, -R10, R6, RZ ;  /* 0x000000060a107210 */ /* 0x000fc60007f1e1ff */
[----:B------:R-:W-:Y:S01]  /*0db0*/  IMAD R14, R7, R21, R11 ;  /* 0x00000015070e7224 */ /* 0x000fe200078e020b */
[----:B------:R-:W-:-:S03]  /*0dc0*/  IADD3 R6, P1, PT, -R21, R16, RZ ;  /* 0x0000001015067210 */ /* 0x000fc60007f3e1ff */
[----:B------:R-:W-:Y:S01]  /*0dd0*/  IMAD.X R14, R5, 0x1, ~R14, P0 ;  /* 0x00000001050e7824 */ /* 0x000fe200000e0e0e */
[----:B------:R-:W-:Y:S02]  /*0de0*/  ISETP.GE.U32.AND P0, PT, R16, R21, PT ;  /* 0x000000151000720c */ /* 0x000fe40003f06070 */
[----:B------:R-:W-:Y:S02]  /*0df0*/  IADD3 R5, P2, PT, R12, 0x1, RZ ;  /* 0x000000010c057810 */ /* 0x000fe40007f5e0ff */
[C---:B------:R-:W-:Y:S02]  /*0e00*/  ISETP.GE.U32.AND.EX P0, PT, R14.reuse, RZ, PT, P0 ;  /* 0x000000ff0e00720c */ /* 0x040fe40003f06100 */
[----:B------:R-:W-:Y:S01]  /*0e10*/  IADD3.X R9, PT, PT, R14, -0x1, RZ, P1, !PT ;  /* 0xffffffff0e097810 */ /* 0x000fe20000ffe4ff */
[----:B------:R-:W-:Y:S01]  /*0e20*/  IMAD.X R10, RZ, RZ, R7, P2 ;  /* 0x000000ffff0a7224 */ /* 0x000fe200010e0607 */
[----:B------:R-:W-:Y:S02]  /*0e30*/  SEL R6, R6, R16, P0 ;  /* 0x0000001006067207 */ /* 0x000fe40000000000 */
[----:B------:R-:W-:-:S02]  /*0e40*/  SEL R5, R5, R12, P0 ;  /* 0x0000000c05057207 */ /* 0x000fc40000000000 */
[----:B------:R-:W-:Y:S02]  /*0e50*/  SEL R9, R9, R14, P0 ;  /* 0x0000000e09097207 */ /* 0x000fe40000000000 */
[----:B------:R-:W-:Y:S02]  /*0e60*/  SEL R10, R10, R7, P0 ;  /* 0x000000070a0a7207 */ /* 0x000fe40000000000 */
[----:B------:R-:W-:Y:S02]  /*0e70*/  ISETP.GE.U32.AND P0, PT, R6, R21, PT ;  /* 0x000000150600720c */ /* 0x000fe40003f06070 */
[----:B------:R-:W-:Y:S02]  /*0e80*/  IADD3 R6, P2, PT, R5, 0x1, RZ ;  /* 0x0000000105067810 */ /* 0x000fe40007f5e0ff */
[----:B------:R-:W-:Y:S02]  /*0e90*/  ISETP.NE.U32.AND P1, PT, R21, RZ, PT ;  /* 0x000000ff1500720c */ /* 0x000fe40003f25070 */
[----:B------:R-:W-:Y:S01]  /*0ea0*/  ISETP.GE.U32.AND.EX P0, PT, R9, RZ, PT, P0 ;  /* 0x000000ff0900720c */ /* 0x000fe20003f06100 */
[----:B------:R-:W-:Y:S01]  /*0eb0*/  IMAD.X R7, RZ, RZ, R10, P2 ;  /* 0x000000ffff077224 */ /* 0x000fe200010e060a */
[----:B------:R-:W-:Y:S01]  /*0ec0*/  ISETP.NE.AND.EX P1, PT, RZ, RZ, PT, P1 ;  /* 0x000000ffff00720c */ /* 0x000fe20003f25310 */
[----:B------:R-:W-:Y:S01]  /*0ed0*/  IMAD.MOV.U32 R9, RZ, RZ, 0x0 ;  /* 0x00000000ff097424 */ /* 0x000fe200078e00ff */
[----:B------:R-:W-:-:S02]  /*0ee0*/  SEL R6, R6, R5, P0 ;  /* 0x0000000506067207 */ /* 0x000fc40000000000 */
[----:B------:R-:W-:Y:S02]  /*0ef0*/  SEL R7, R7, R10, P0 ;  /* 0x0000000a07077207 */ /* 0x000fe40000000000 */
[----:B------:R-:W-:Y:S02]  /*0f00*/  SEL R6, R6, 0xffffffff, P1 ;  /* 0xffffffff06067807 */ /* 0x000fe40000800000 */
[----:B------:R-:W-:Y:S01]  /*0f10*/  SEL R7, R7, 0xffffffff, P1 ;  /* 0xffffffff07077807 */ /* 0x000fe20000800000 */
[----:B------:R-:W-:Y:S06]  /*0f20*/  RET.REL.NODEC R8 `(_Z10Hinge_LossPKfS0_Pfm) ;  /* 0xfffffff008347950 */ /* 0x000fec0003c3ffff */
.L_x_7:
[----:B------:R-:W-:-:S00]  /*0f30*/  BRA `(.L_x_7) ;  /* 0xfffffffc00fc7947 */ /* 0x000fc0000383ffff */
[----:B------:R-:W-:-:S00]  /*0f40*/  NOP ;  /* 0x0000000000007918 */ /* 0x000fc00000000000 */
        /* <DEDUP_REMOVED lines=11> */
.L_x_8:


//--------------------- .nv.shared.reserved.0     --------------------------
	.section	.nv.shared.reserved.0,"aw",@nobits
	.weak		__nv_reservedSMEM_offset_0_alias
	.size		__nv_reservedSMEM_offset_0_alias, 0, 64
	.other		__nv_reservedSMEM_offset_0_alias,@"STO_CUDA_RESERVED_SHARED STV_DEFAULT"
__nv_reservedSMEM_offset_0_alias:
	.zero		0
	.zero		64


//--------------------- .nv.constant0._Z10Hinge_LossPKfS0_Pfm --------------------------
	.section	.nv.constant0._Z10Hinge_LossPKfS0_Pfm,"a",@progbits
	.sectionflags	@""
	.align	4
.nv.constant0._Z10Hinge_LossPKfS0_Pfm:
	.zero		928


//--------------------- SYMBOLS --------------------------

	.type		.nv.reservedSmem.offset0,@object
	.size		.nv.reservedSmem.offset0,0x4
